//
// Generated by NVIDIA NVVM Compiler
//
// Compiler Build ID: CL-36424714
// Cuda compilation tools, release 13.0, V13.0.88
// Based on NVVM 20.0.0
//

.version 9.0
.target sm_100
.address_size 64

	// .globl	_Z8mykernelv
.extern .func  (.param .b32 func_retval0) vprintf
(
	.param .b64 vprintf_param_0,
	.param .b64 vprintf_param_1
)
;
.global .align 1 .b8 $str[43] = {73, 32, 97, 109, 32, 97, 32, 116, 104, 114, 101, 97, 100, 32, 37, 100, 44, 32, 83, 77, 32, 37, 100, 44, 32, 119, 97, 114, 112, 32, 37, 100, 44, 32, 108, 97, 110, 101, 32, 37, 100, 10};

.visible .entry _Z8mykernelv()
{
	.local .align 16 .b8 	__local_depot0[16];
	.reg .b64 	%SP;
	.reg .b64 	%SPL;
	.reg .b32 	%r<10>;
	.reg .b64 	%rd<5>;

	mov.u64 	%SPL, __local_depot0;
	cvta.local.u64 	%SP, %SPL;
	add.u64 	%rd1, %SP, 0;
	add.u64 	%rd2, %SPL, 0;
	mov.u32 	%r4, %tid.x;
	mov.u32 	%r5, %ntid.x;
	mov.u32 	%r6, %ctaid.x;
	mad.lo.s32 	%r7, %r5, %r6, %r4;
	// begin inline asm
	mov.u32 %r1, %smid;
	// end inline asm
	// begin inline asm
	mov.u32 %r2, %warpid;
	// end inline asm
	// begin inline asm
	mov.u32 %r3, %laneid;
	// end inline asm
	st.local.v4.u32 	[%rd2], {%r7, %r1, %r2, %r3};
	mov.u64 	%rd3, $str;
	cvta.global.u64 	%rd4, %rd3;
	{ // callseq 0, 0
	.param .b64 param0;
	st.param.b64 	[param0], %rd4;
	.param .b64 param1;
	st.param.b64 	[param1], %rd1;
	.param .b32 retval0;
	call.uni (retval0), 
	vprintf, 
	(
	param0, 
	param1
	);
	ld.param.b32 	%r8, [retval0];
	} // callseq 0
	ret;

}


// ===== COMPILED SASS (sm_100) =====

	.target	sm_100

	.elftype	@"ET_EXEC"


//--------------------- .note.nv.tkinfo           --------------------------
	.section	.note.nv.tkinfo,"",@"SHT_NOTE"
	.sectionflags	@"SHF_NOTE_NV_TKINFO"
	.tkinfo
        /*0018*/ 	.word	0x00000002
        /*0030*/ 	.string	""
        /*0030*/ 	.string	"ptxas"
        /*0030*/ 	.string	"Cuda compilation tools, release 13.0, V13.0.88"
        /*0030*/ 	.string	"Build cuda_13.0.r13.0/compiler.36424714_0"
        /*0030*/ 	.string	"-arch sm_100 -m 64 "



//--------------------- .note.nv.cuinfo           --------------------------
	.section	.note.nv.cuinfo,"",@"SHT_NOTE"
	.sectionflags	@"SHF_NOTE_NV_CUINFO"
        /*0018*/ 	.short	0x0002
        /*001a*/ 	.short	0x0064
        /*001c*/ 	.short	0x0082
	.zero		2


//--------------------- .nv.info                  --------------------------
	.section	.nv.info,"",@"SHT_CUDA_INFO"
	.align	4


	//----- nvinfo : EIATTR_REGCOUNT
	.align		4
        /*0000*/ 	.byte	0x04, 0x2f
        /*0002*/ 	.short	(.L_2 - .L_1)
	.align		4
.L_1:
        /*0004*/ 	.word	index@(_Z8mykernelv)
        /*0008*/ 	.word	0x00000018


	//----- nvinfo : EIATTR_FRAME_SIZE
	.align		4
.L_2:
        /*000c*/ 	.byte	0x04, 0x11
        /*000e*/ 	.short	(.L_4 - .L_3)
	.align		4
.L_3:
        /*0010*/ 	.word	index@(_Z8mykernelv)
        /*0014*/ 	.word	0x00000010


	//----- nvinfo : EIATTR_MIN_STACK_SIZE
	.align		4
.L_4:
        /*0018*/ 	.byte	0x04, 0x12
        /*001a*/ 	.short	(.L_6 - .L_5)
	.align		4
.L_5:
        /*001c*/ 	.word	index@(_Z8mykernelv)
        /*0020*/ 	.word	0x00000010
.L_6:


//--------------------- .nv.compat                --------------------------
	.section	.nv.compat,"",@"SHT_CUDA_COMPAT_INFO"
	.align	4
        /*0000*/ 	.byte	0x02, 0x09, 0x00, 0x00, 0x02, 0x02, 0x01, 0x00, 0x02, 0x05, 0x05, 0x00, 0x03, 0x07, 0x01, 0x01
        /*0010*/ 	.byte	0x02, 0x03, 0x00, 0x00, 0x02, 0x06, 0x01, 0x00, 0x04, 0x0b, 0x08, 0x00, 0x09, 0x00, 0x00, 0x00
        /*0020*/ 	.byte	0x00, 0x00, 0x00, 0x00


//--------------------- .nv.info._Z8mykernelv     --------------------------
	.section	.nv.info._Z8mykernelv,"",@"SHT_CUDA_INFO"
	.sectionflags	@""
	.align	4


	//----- nvinfo : EIATTR_CUDA_API_VERSION
	.align		4
        /*0000*/ 	.byte	0x04, 0x37
        /*0002*/ 	.short	(.L_8 - .L_7)
.L_7:
        /*0004*/ 	.word	0x00000082


	//----- nvinfo : EIATTR_SPARSE_MMA_MASK
	.align		4
.L_8:
        /*0008*/ 	.byte	0x03, 0x50
        /*000a*/ 	.short	0x0000


	//----- nvinfo : EIATTR_MAXREG_COUNT
	.align		4
        /*000c*/ 	.byte	0x03, 0x1b
        /*000e*/ 	.short	0x00ff


	//----- nvinfo : EIATTR_EXTERNS
	.align		4
        /*0010*/ 	.byte	0x04, 0x0f
        /*0012*/ 	.short	(.L_10 - .L_9)


	//   ....[0]....
	.align		4
.L_9:
        /*0014*/ 	.word	index@(vprintf)


	//----- nvinfo : EIATTR_MERCURY_ISA_VERSION
	.align		4
.L_10:
        /*0018*/ 	.byte	0x03, 0x5f
        /*001a*/ 	.short	0x0101


	//----- nvinfo : EIATTR_VRC_CTA_INIT_COUNT
	.align		4
        /*001c*/ 	.byte	0x02, 0x4a
	.zero		1
	.zero		1


	//----- nvinfo : EIATTR_SYSCALL_OFFSETS
	.align		4
        /*0020*/ 	.byte	0x04, 0x46
        /*0022*/ 	.short	(.L_12 - .L_11)


	//   ....[0]....
.L_11:
        /*0024*/ 	.word	0x00000160


	//----- nvinfo : EIATTR_EXIT_INSTR_OFFSETS
	.align		4
.L_12:
        /*0028*/ 	.byte	0x04, 0x1c
        /*002a*/ 	.short	(.L_14 - .L_13)


	//   ....[0]....
.L_13:
        /*002c*/ 	.word	0x00000170


	//----- nvinfo : EIATTR_SW_WAR
	.align		4
.L_14:
        /*0030*/ 	.byte	0x04, 0x36
        /*0032*/ 	.short	(.L_16 - .L_15)
.L_15:
        /*0034*/ 	.word	0x00000008
.L_16:


//--------------------- .nv.callgraph             --------------------------
	.section	.nv.callgraph,"",@"SHT_CUDA_CALLGRAPH"
	.align	4
	.sectionentsize	8
	.align		4
        /*0000*/ 	.word	0x00000000
	.align		4
        /*0004*/ 	.word	0xffffffff
	.align		4
        /*0008*/ 	.word	index@(_Z8mykernelv)
	.align		4
        /*000c*/ 	.word	index@(vprintf)
	.align		4
        /*0010*/ 	.word	0x00000000
	.align		4
        /*0014*/ 	.word	0xfffffffe
	.align		4
        /*0018*/ 	.word	0x00000000
	.align		4
        /*001c*/ 	.word	0xfffffffd
	.align		4
        /*0020*/ 	.word	0x00000000
	.align		4
        /*0024*/ 	.word	0xfffffffc


//--------------------- .nv.constant4             --------------------------
	.section	.nv.constant4,"a",@progbits
	.align	8
	.align		8
.nv.constant4:
        /*0000*/ 	.dword	vprintf
	.align		8
        /*0008*/ 	.dword	$str


//--------------------- .text._Z8mykernelv        --------------------------
	.section	.text._Z8mykernelv,"ax",@progbits
	.align	128
        .global         _Z8mykernelv
        .type           _Z8mykernelv,@function
        .size           _Z8mykernelv,(.L_x_2 - _Z8mykernelv)
        .other          _Z8mykernelv,@"STO_CUDA_ENTRY STV_DEFAULT"
_Z8mykernelv:
.text._Z8mykernelv:
[----:B------:R-:W0:Y:S01]  /*0000*/  LDC R1, c[0x0][0x37c] ;  /* 0x0000df00ff017b82 */ /* 0x000e220000000800 */
[----:B------:R-:W1:Y:S01]  /*0010*/  S2R R8, SR_TID.X ;  /* 0x0000000000087919 */ /* 0x000e620000002100 */
[----:B------:R-:W2:Y:S01]  /*0020*/  LDCU UR5, c[0x0][0x2fc] ;  /* 0x00005f80ff0577ac */ /* 0x000ea20008000800 */
[----:B0-----:R-:W-:Y:S01]  /*0030*/  VIADD R1, R1, 0xfffffff0 ;  /* 0xfffffff001017836 */ /* 0x001fe20000000000 */
[----:B------:R-:W-:Y:S01]  /*0040*/  MOV R0, 0x0 ;  /* 0x0000000000007802 */ /* 0x000fe20000000f00 */
[----:B------:R-:W1:Y:S01]  /*0050*/  S2R R3, SR_CTAID.X ;  /* 0x0000000000037919 */ /* 0x000e620000002500 */
[----:B------:R-:W1:Y:S01]  /*0060*/  LDCU UR6, c[0x0][0x360] ;  /* 0x00006c00ff0677ac */ /* 0x000e620008000800 */
[----:B------:R-:W0:Y:S01]  /*0070*/  S2R R9, SR_VIRTUALSMID ;  /* 0x0000000000097919 */ /* 0x000e220000004300 */
[----:B------:R-:W3:Y:S01]  /*0080*/  LDCU UR4, c[0x0][0x2f8] ;  /* 0x00005f00ff0477ac */ /* 0x000ee20008000800 */
[----:B------:R-:W0:Y:S01]  /*0090*/  S2R R11, SR_LANEID ;  /* 0x00000000000b7919 */ /* 0x000e220000000000 */
[----:B------:R-:W4:Y:S02]  /*00a0*/  S2R R10, SR_VIRTID ;  /* 0x00000000000a7919 */ /* 0x000f240000000300 */
[----:B----4-:R-:W-:-:S04]  /*00b0*/  SHF.R.U32.HI R10, RZ, 0x8, R10 ;  /* 0x00000008ff0a7819 */ /* 0x010fc8000001160a */
[----:B------:R-:W-:Y:S02]  /*00c0*/  SGXT.U32 R10, R10, 0x7 ;  /* 0x000000070a0a781a */ /* 0x000fe40000000000 */
[----:B---3--:R-:W-:-:S05]  /*00d0*/  IADD3 R6, P0, PT, R1, UR4, RZ ;  /* 0x0000000401067c10 */ /* 0x008fca000ff1e0ff */
[----:B--2---:R-:W-:Y:S02]  /*00e0*/  IMAD.X R7, RZ, RZ, UR5, P0 ;  /* 0x00000005ff077e24 */ /* 0x004fe400080e06ff */
[----:B-1----:R-:W-:Y:S01]  /*00f0*/  IMAD R8, R3, UR6, R8 ;  /* 0x0000000603087c24 */ /* 0x002fe2000f8e0208 */
[----:B------:R-:W1:Y:S01]  /*0100*/  LDCU.64 UR6, c[0x4][0x8] ;  /* 0x01000100ff0677ac */ /* 0x000e620008000a00 */
[----:B------:R2:W3:Y:S03]  /*0110*/  LDC.64 R2, c[0x4][R0] ;  /* 0x0100000000027b82 */ /* 0x0004e60000000a00 */
[----:B0-----:R2:W-:Y:S01]  /*0120*/  STL.128 [R1], R8 ;  /* 0x0000000801007387 */ /* 0x0015e20000100c00 */
[----:B-1----:R-:W-:Y:S01]  /*0130*/  IMAD.U32 R4, RZ, RZ, UR6 ;  /* 0x00000006ff047e24 */ /* 0x002fe2000f8e00ff */
[----:B------:R-:W-:-:S07]  /*0140*/  MOV R5, UR7 ;  /* 0x0000000700057c02 */ /* 0x000fce0008000f00 */
[----:B------:R-:W-:-:S07]  /*0150*/  LEPC R20, `(.L_x_0) ;  /* 0x000000001014794e */ /* 0x000fce0000000000 */
[----:B--23--:R-:W-:Y:S05]  /*0160*/  CALL.ABS.NOINC R2 ;  /* 0x0000000002007343 */ /* 0x00cfea0003c00000 */
.L_x_0:
[----:B------:R-:W-:Y:S05]  /*0170*/  EXIT ;  /* 0x000000000000794d */ /* 0x000fea0003800000 */
.L_x_1:
[----:B------:R-:W-:-:S00]  /*0180*/  BRA `(.L_x_1) ;  /* 0xfffffffc00fc7947 */ /* 0x000fc0000383ffff */
[----:B------:R-:W-:-:S00]  /*0190*/  NOP ;  /* 0x0000000000007918 */ /* 0x000fc00000000000 */
        /* <DEDUP_REMOVED lines=14> */
.L_x_2:


//--------------------- .nv.global.init           --------------------------
	.section	.nv.global.init,"aw",@progbits
.nv.global.init:
	.type		$str,@object
	.size		$str,(.L_0 - $str)
$str:
        /*0000*/ 	.byte	0x49, 0x20, 0x61, 0x6d, 0x20, 0x61, 0x20, 0x74, 0x68, 0x72, 0x65, 0x61, 0x64, 0x20, 0x25, 0x64
        /*0010*/ 	.byte	0x2c, 0x20, 0x53, 0x4d, 0x20, 0x25, 0x64, 0x2c, 0x20, 0x77, 0x61, 0x72, 0x70, 0x20, 0x25, 0x64
        /*0020*/ 	.byte	0x2c, 0x20, 0x6c, 0x61, 0x6e, 0x65, 0x20, 0x25, 0x64, 0x0a, 0x00
.L_0:


//--------------------- .nv.shared.reserved.0     --------------------------
	.section	.nv.shared.reserved.0,"aw",@nobits
	.weak		__nv_reservedSMEM_offset_0_alias
	.size		__nv_reservedSMEM_offset_0_alias, 0, 64
	.other		__nv_reservedSMEM_offset_0_alias,@"STO_CUDA_RESERVED_SHARED STV_DEFAULT"
__nv_reservedSMEM_offset_0_alias:
	.zero		0
	.zero		64


//--------------------- .nv.constant0._Z8mykernelv --------------------------
	.section	.nv.constant0._Z8mykernelv,"a",@progbits
	.sectionflags	@""
	.align	4
.nv.constant0._Z8mykernelv:
	.zero		896


//--------------------- SYMBOLS --------------------------

	.type		.nv.reservedSmem.offset0,@object
	.size		.nv.reservedSmem.offset0,0x4
	.type		vprintf,@function
